//
// Generated by NVIDIA NVVM Compiler
//
// Compiler Build ID: CL-36424714
// Cuda compilation tools, release 13.0, V13.0.88
// Based on NVVM 20.0.0
//

.version 9.0
.target sm_100
.address_size 64

	// .globl	_Z20process_image_kernelPiS_
// _ZZ18array_min_positivePiiE7min_arr has been demoted

.visible .entry _Z20process_image_kernelPiS_(
	.param .u64 .ptr .align 1 _Z20process_image_kernelPiS__param_0,
	.param .u64 .ptr .align 1 _Z20process_image_kernelPiS__param_1
)
{
	.reg .pred 	%p<50>;
	.reg .b16 	%rs<73>;
	.reg .b32 	%r<57>;
	.reg .b64 	%rd<25>;
	// demoted variable
	.shared .align 1 .b8 _ZZ18array_min_positivePiiE7min_arr[256];
	ld.param.u64 	%rd4, [_Z20process_image_kernelPiS__param_0];
	ld.param.u64 	%rd5, [_Z20process_image_kernelPiS__param_1];
	cvta.to.global.u64 	%rd1, %rd5;
	cvta.to.global.u64 	%rd2, %rd4;
	mov.u32 	%r1, %tid.x;
	mul.wide.u32 	%rd6, %r1, 4;
	add.s64 	%rd3, %rd2, %rd6;
	ld.global.u8 	%rs1, [%rd3];
	mov.u32 	%r27, _ZZ18array_min_positivePiiE7min_arr;
	add.s32 	%r2, %r27, %r1;
	st.shared.u8 	[%r2], %rs1;
	setp.gt.u32 	%p1, %r1, 127;
	@%p1 bra 	$L__BB0_2;
	ld.shared.u8 	%rs3, [%r2+128];
	setp.ne.s16 	%p2, %rs3, 0;
	setp.lt.u16 	%p3, %rs3, %rs1;
	setp.eq.s16 	%p4, %rs1, 0;
	selp.b16 	%rs7, %rs3, %rs1, %p4;
	selp.b16 	%rs8, %rs3, %rs7, %p3;
	selp.b16 	%rs9, %rs8, %rs7, %p2;
	st.shared.u8 	[%r2], %rs9;
$L__BB0_2:
	bar.sync 	0;
	setp.gt.u32 	%p5, %r1, 63;
	@%p5 bra 	$L__BB0_4;
	ld.shared.u8 	%rs10, [%r2+64];
	setp.ne.s16 	%p6, %rs10, 0;
	ld.shared.u8 	%rs13, [%r2];
	setp.gt.u16 	%p7, %rs13, %rs10;
	setp.eq.s16 	%p8, %rs13, 0;
	selp.b16 	%rs16, %rs10, %rs13, %p8;
	selp.b16 	%rs17, %rs10, %rs16, %p7;
	selp.b16 	%rs18, %rs17, %rs16, %p6;
	st.shared.u8 	[%r2], %rs18;
$L__BB0_4:
	bar.sync 	0;
	setp.gt.u32 	%p9, %r1, 31;
	@%p9 bra 	$L__BB0_6;
	ld.shared.u8 	%rs19, [%r2+32];
	setp.ne.s16 	%p10, %rs19, 0;
	ld.shared.u8 	%rs22, [%r2];
	setp.gt.u16 	%p11, %rs22, %rs19;
	setp.eq.s16 	%p12, %rs22, 0;
	selp.b16 	%rs25, %rs19, %rs22, %p12;
	selp.b16 	%rs26, %rs19, %rs25, %p11;
	selp.b16 	%rs27, %rs26, %rs25, %p10;
	st.shared.u8 	[%r2], %rs27;
$L__BB0_6:
	bar.sync 	0;
	setp.gt.u32 	%p13, %r1, 15;
	@%p13 bra 	$L__BB0_8;
	ld.shared.u8 	%rs28, [%r2+16];
	setp.ne.s16 	%p14, %rs28, 0;
	ld.shared.u8 	%rs31, [%r2];
	setp.gt.u16 	%p15, %rs31, %rs28;
	setp.eq.s16 	%p16, %rs31, 0;
	selp.b16 	%rs34, %rs28, %rs31, %p16;
	selp.b16 	%rs35, %rs28, %rs34, %p15;
	selp.b16 	%rs36, %rs35, %rs34, %p14;
	st.shared.u8 	[%r2], %rs36;
$L__BB0_8:
	bar.sync 	0;
	setp.gt.u32 	%p17, %r1, 7;
	@%p17 bra 	$L__BB0_10;
	ld.shared.u8 	%rs37, [%r2+8];
	setp.ne.s16 	%p18, %rs37, 0;
	ld.shared.u8 	%rs40, [%r2];
	setp.gt.u16 	%p19, %rs40, %rs37;
	setp.eq.s16 	%p20, %rs40, 0;
	selp.b16 	%rs43, %rs37, %rs40, %p20;
	selp.b16 	%rs44, %rs37, %rs43, %p19;
	selp.b16 	%rs45, %rs44, %rs43, %p18;
	st.shared.u8 	[%r2], %rs45;
$L__BB0_10:
	bar.sync 	0;
	setp.gt.u32 	%p21, %r1, 3;
	@%p21 bra 	$L__BB0_12;
	ld.shared.u8 	%rs46, [%r2+4];
	setp.ne.s16 	%p22, %rs46, 0;
	ld.shared.u8 	%rs49, [%r2];
	setp.gt.u16 	%p23, %rs49, %rs46;
	setp.eq.s16 	%p24, %rs49, 0;
	selp.b16 	%rs52, %rs46, %rs49, %p24;
	selp.b16 	%rs53, %rs46, %rs52, %p23;
	selp.b16 	%rs54, %rs53, %rs52, %p22;
	st.shared.u8 	[%r2], %rs54;
$L__BB0_12:
	bar.sync 	0;
	setp.gt.u32 	%p25, %r1, 1;
	@%p25 bra 	$L__BB0_14;
	ld.shared.u8 	%rs55, [%r2+2];
	setp.ne.s16 	%p26, %rs55, 0;
	ld.shared.u8 	%rs58, [%r2];
	setp.gt.u16 	%p27, %rs58, %rs55;
	setp.eq.s16 	%p28, %rs58, 0;
	selp.b16 	%rs61, %rs55, %rs58, %p28;
	selp.b16 	%rs62, %rs55, %rs61, %p27;
	selp.b16 	%rs63, %rs62, %rs61, %p26;
	st.shared.u8 	[%r2], %rs63;
$L__BB0_14:
	bar.sync 	0;
	setp.ne.s32 	%p29, %r1, 0;
	@%p29 bra 	$L__BB0_16;
	ld.shared.u8 	%rs64, [_ZZ18array_min_positivePiiE7min_arr+1];
	setp.ne.s16 	%p30, %rs64, 0;
	ld.shared.u8 	%rs67, [%r2];
	setp.gt.u16 	%p31, %rs67, %rs64;
	setp.eq.s16 	%p32, %rs67, 0;
	selp.b16 	%rs70, %rs64, %rs67, %p32;
	selp.b16 	%rs71, %rs64, %rs70, %p31;
	selp.b16 	%rs72, %rs71, %rs70, %p30;
	st.shared.u8 	[%r2], %rs72;
$L__BB0_16:
	bar.sync 	0;
	ld.shared.u8 	%rs2, [_ZZ18array_min_positivePiiE7min_arr];
	add.s32 	%r3, %r1, -1;
	setp.gt.u32 	%p33, %r3, 254;
	@%p33 bra 	$L__BB0_18;
	mul.wide.u32 	%rd7, %r3, 4;
	add.s64 	%rd8, %rd2, %rd7;
	ld.global.u32 	%r50, [%rd8];
$L__BB0_18:
	setp.gt.u32 	%p34, %r3, 254;
	bar.sync 	0;
	@%p34 bra 	$L__BB0_20;
	ld.global.u32 	%r29, [%rd3];
	add.s32 	%r30, %r29, %r50;
	st.global.u32 	[%rd3], %r30;
$L__BB0_20:
	bar.sync 	0;
	add.s32 	%r6, %r1, -2;
	setp.gt.u32 	%p35, %r6, 253;
	@%p35 bra 	$L__BB0_22;
	mul.wide.u32 	%rd9, %r6, 4;
	add.s64 	%rd10, %rd2, %rd9;
	ld.global.u32 	%r50, [%rd10];
$L__BB0_22:
	setp.gt.u32 	%p36, %r6, 253;
	bar.sync 	0;
	@%p36 bra 	$L__BB0_24;
	ld.global.u32 	%r31, [%rd3];
	add.s32 	%r32, %r31, %r50;
	st.global.u32 	[%rd3], %r32;
$L__BB0_24:
	bar.sync 	0;
	add.s32 	%r9, %r1, -4;
	setp.gt.u32 	%p37, %r9, 251;
	@%p37 bra 	$L__BB0_26;
	mul.wide.u32 	%rd11, %r9, 4;
	add.s64 	%rd12, %rd2, %rd11;
	ld.global.u32 	%r50, [%rd12];
$L__BB0_26:
	setp.gt.u32 	%p38, %r9, 251;
	bar.sync 	0;
	@%p38 bra 	$L__BB0_28;
	ld.global.u32 	%r33, [%rd3];
	add.s32 	%r34, %r33, %r50;
	st.global.u32 	[%rd3], %r34;
$L__BB0_28:
	bar.sync 	0;
	add.s32 	%r12, %r1, -8;
	setp.gt.u32 	%p39, %r12, 247;
	@%p39 bra 	$L__BB0_30;
	mul.wide.u32 	%rd13, %r12, 4;
	add.s64 	%rd14, %rd2, %rd13;
	ld.global.u32 	%r50, [%rd14];
$L__BB0_30:
	setp.gt.u32 	%p40, %r12, 247;
	bar.sync 	0;
	@%p40 bra 	$L__BB0_32;
	ld.global.u32 	%r35, [%rd3];
	add.s32 	%r36, %r35, %r50;
	st.global.u32 	[%rd3], %r36;
$L__BB0_32:
	bar.sync 	0;
	add.s32 	%r15, %r1, -16;
	setp.gt.u32 	%p41, %r15, 239;
	@%p41 bra 	$L__BB0_34;
	mul.wide.u32 	%rd15, %r15, 4;
	add.s64 	%rd16, %rd2, %rd15;
	ld.global.u32 	%r50, [%rd16];
$L__BB0_34:
	setp.gt.u32 	%p42, %r15, 239;
	bar.sync 	0;
	@%p42 bra 	$L__BB0_36;
	ld.global.u32 	%r37, [%rd3];
	add.s32 	%r38, %r37, %r50;
	st.global.u32 	[%rd3], %r38;
$L__BB0_36:
	bar.sync 	0;
	add.s32 	%r18, %r1, -32;
	setp.gt.u32 	%p43, %r18, 223;
	@%p43 bra 	$L__BB0_38;
	mul.wide.u32 	%rd17, %r18, 4;
	add.s64 	%rd18, %rd2, %rd17;
	ld.global.u32 	%r50, [%rd18];
$L__BB0_38:
	setp.gt.u32 	%p44, %r18, 223;
	bar.sync 	0;
	@%p44 bra 	$L__BB0_40;
	ld.global.u32 	%r39, [%rd3];
	add.s32 	%r40, %r39, %r50;
	st.global.u32 	[%rd3], %r40;
$L__BB0_40:
	bar.sync 	0;
	add.s32 	%r21, %r1, -64;
	setp.gt.u32 	%p45, %r21, 191;
	@%p45 bra 	$L__BB0_42;
	mul.wide.u32 	%rd19, %r21, 4;
	add.s64 	%rd20, %rd2, %rd19;
	ld.global.u32 	%r50, [%rd20];
$L__BB0_42:
	setp.gt.u32 	%p46, %r21, 191;
	bar.sync 	0;
	@%p46 bra 	$L__BB0_44;
	ld.global.u32 	%r41, [%rd3];
	add.s32 	%r42, %r41, %r50;
	st.global.u32 	[%rd3], %r42;
$L__BB0_44:
	bar.sync 	0;
	and.b32  	%r24, %r1, 896;
	setp.ne.s32 	%p47, %r24, 128;
	@%p47 bra 	$L__BB0_46;
	add.s32 	%r43, %r1, -128;
	mul.wide.u32 	%rd21, %r43, 4;
	add.s64 	%rd22, %rd2, %rd21;
	ld.global.u32 	%r50, [%rd22];
$L__BB0_46:
	setp.ne.s32 	%p48, %r24, 128;
	bar.sync 	0;
	@%p48 bra 	$L__BB0_48;
	ld.global.u32 	%r44, [%rd3];
	add.s32 	%r45, %r44, %r50;
	st.global.u32 	[%rd3], %r45;
$L__BB0_48:
	setp.ne.s32 	%p49, %r1, 0;
	bar.sync 	0;
	ld.global.u32 	%r46, [%rd3];
	add.s64 	%rd24, %rd1, %rd6;
	st.global.u32 	[%rd24], %r46;
	@%p49 bra 	$L__BB0_50;
	cvt.u32.u16 	%r47, %rs2;
	and.b32  	%r48, %r47, 255;
	st.global.u32 	[%rd1+1024], %r48;
$L__BB0_50:
	ret;

}


// ===== COMPILED SASS (sm_100) =====

	.target	sm_100

	.elftype	@"ET_EXEC"


//--------------------- .note.nv.tkinfo           --------------------------
	.section	.note.nv.tkinfo,"",@"SHT_NOTE"
	.sectionflags	@"SHF_NOTE_NV_TKINFO"
	.tkinfo
        /*0018*/ 	.word	0x00000002
        /*0030*/ 	.string	""
        /*0030*/ 	.string	"ptxas"
        /*0030*/ 	.string	"Cuda compilation tools, release 13.0, V13.0.88"
        /*0030*/ 	.string	"Build cuda_13.0.r13.0/compiler.36424714_0"
        /*0030*/ 	.string	"-arch sm_100 -m 64 "



//--------------------- .note.nv.cuinfo           --------------------------
	.section	.note.nv.cuinfo,"",@"SHT_NOTE"
	.sectionflags	@"SHF_NOTE_NV_CUINFO"
        /*0018*/ 	.short	0x0002
        /*001a*/ 	.short	0x0064
        /*001c*/ 	.short	0x0082
	.zero		2


//--------------------- .nv.info                  --------------------------
	.section	.nv.info,"",@"SHT_CUDA_INFO"
	.align	4


	//----- nvinfo : EIATTR_REGCOUNT
	.align		4
        /*0000*/ 	.byte	0x04, 0x2f
        /*0002*/ 	.short	(.L_1 - .L_0)
	.align		4
.L_0:
        /*0004*/ 	.word	index@(_Z20process_image_kernelPiS_)
        /*0008*/ 	.word	0x00000014


	//----- nvinfo : EIATTR_FRAME_SIZE
	.align		4
.L_1:
        /*000c*/ 	.byte	0x04, 0x11
        /*000e*/ 	.short	(.L_3 - .L_2)
	.align		4
.L_2:
        /*0010*/ 	.word	index@(_Z20process_image_kernelPiS_)
        /*0014*/ 	.word	0x00000000


	//----- nvinfo : EIATTR_MIN_STACK_SIZE
	.align		4
.L_3:
        /*0018*/ 	.byte	0x04, 0x12
        /*001a*/ 	.short	(.L_5 - .L_4)
	.align		4
.L_4:
        /*001c*/ 	.word	index@(_Z20process_image_kernelPiS_)
        /*0020*/ 	.word	0x00000000
.L_5:


//--------------------- .nv.compat                --------------------------
	.section	.nv.compat,"",@"SHT_CUDA_COMPAT_INFO"
	.align	4
        /*0000*/ 	.byte	0x02, 0x09, 0x00, 0x00, 0x02, 0x02, 0x01, 0x00, 0x02, 0x05, 0x05, 0x00, 0x03, 0x07, 0x01, 0x01
        /*0010*/ 	.byte	0x02, 0x03, 0x00, 0x00, 0x02, 0x06, 0x01, 0x00, 0x04, 0x0b, 0x08, 0x00, 0x09, 0x00, 0x00, 0x00
        /*0020*/ 	.byte	0x00, 0x00, 0x00, 0x00


//--------------------- .nv.info._Z20process_image_kernelPiS_ --------------------------
	.section	.nv.info._Z20process_image_kernelPiS_,"",@"SHT_CUDA_INFO"
	.sectionflags	@""
	.align	4


	//----- nvinfo : EIATTR_CUDA_API_VERSION
	.align		4
        /*0000*/ 	.byte	0x04, 0x37
        /*0002*/ 	.short	(.L_7 - .L_6)
.L_6:
        /*0004*/ 	.word	0x00000082


	//----- nvinfo : EIATTR_KPARAM_INFO
	.align		4
.L_7:
        /*0008*/ 	.byte	0x04, 0x17
        /*000a*/ 	.short	(.L_9 - .L_8)
.L_8:
        /*000c*/ 	.word	0x00000000
        /*0010*/ 	.short	0x0001
        /*0012*/ 	.short	0x0008
        /*0014*/ 	.byte	0x00, 0xf5, 0x21, 0x00


	//----- nvinfo : EIATTR_KPARAM_INFO
	.align		4
.L_9:
        /*0018*/ 	.byte	0x04, 0x17
        /*001a*/ 	.short	(.L_11 - .L_10)
.L_10:
        /*001c*/ 	.word	0x00000000
        /*0020*/ 	.short	0x0000
        /*0022*/ 	.short	0x0000
        /*0024*/ 	.byte	0x00, 0xf5, 0x21, 0x00


	//----- nvinfo : EIATTR_SPARSE_MMA_MASK
	.align		4
.L_11:
        /*0028*/ 	.byte	0x03, 0x50
        /*002a*/ 	.short	0x0000


	//----- nvinfo : EIATTR_MAXREG_COUNT
	.align		4
        /*002c*/ 	.byte	0x03, 0x1b
        /*002e*/ 	.short	0x00ff


	//----- nvinfo : EIATTR_NUM_BARRIERS
	.align		4
        /*0030*/ 	.byte	0x02, 0x4c
        /*0032*/ 	.byte	0x01
	.zero		1


	//----- nvinfo : EIATTR_MERCURY_ISA_VERSION
	.align		4
        /*0034*/ 	.byte	0x03, 0x5f
        /*0036*/ 	.short	0x0101


	//----- nvinfo : EIATTR_VRC_CTA_INIT_COUNT
	.align		4
        /*0038*/ 	.byte	0x02, 0x4a
	.zero		1
	.zero		1


	//----- nvinfo : EIATTR_EXIT_INSTR_OFFSETS
	.align		4
        /*003c*/ 	.byte	0x04, 0x1c
        /*003e*/ 	.short	(.L_13 - .L_12)


	//   ....[0]....
.L_12:
        /*0040*/ 	.word	0x00000bc0


	//   ....[1]....
        /*0044*/ 	.word	0x00000bf0


	//----- nvinfo : EIATTR_CRS_STACK_SIZE
	.align		4
.L_13:
        /*0048*/ 	.byte	0x04, 0x1e
        /*004a*/ 	.short	(.L_15 - .L_14)
.L_14:
        /*004c*/ 	.word	0x00000000


	//----- nvinfo : EIATTR_CBANK_PARAM_SIZE
	.align		4
.L_15:
        /*0050*/ 	.byte	0x03, 0x19
        /*0052*/ 	.short	0x0010


	//----- nvinfo : EIATTR_PARAM_CBANK
	.align		4
        /*0054*/ 	.byte	0x04, 0x0a
        /*0056*/ 	.short	(.L_17 - .L_16)
	.align		4
.L_16:
        /*0058*/ 	.word	index@(.nv.constant0._Z20process_image_kernelPiS_)
        /*005c*/ 	.short	0x0380
        /*005e*/ 	.short	0x0010


	//----- nvinfo : EIATTR_SW_WAR
	.align		4
.L_17:
        /*0060*/ 	.byte	0x04, 0x36
        /*0062*/ 	.short	(.L_19 - .L_18)
.L_18:
        /*0064*/ 	.word	0x00000008
.L_19:


//--------------------- .nv.callgraph             --------------------------
	.section	.nv.callgraph,"",@"SHT_CUDA_CALLGRAPH"
	.align	4
	.sectionentsize	8
	.align		4
        /*0000*/ 	.word	0x00000000
	.align		4
        /*0004*/ 	.word	0xffffffff
	.align		4
        /*0008*/ 	.word	0x00000000
	.align		4
        /*000c*/ 	.word	0xfffffffe
	.align		4
        /*0010*/ 	.word	0x00000000
	.align		4
        /*0014*/ 	.word	0xfffffffd
	.align		4
        /*0018*/ 	.word	0x00000000
	.align		4
        /*001c*/ 	.word	0xfffffffc


//--------------------- .text._Z20process_image_kernelPiS_ --------------------------
	.section	.text._Z20process_image_kernelPiS_,"ax",@progbits
	.align	128
        .global         _Z20process_image_kernelPiS_
        .type           _Z20process_image_kernelPiS_,@function
        .size           _Z20process_image_kernelPiS_,(.L_x_15 - _Z20process_image_kernelPiS_)
        .other          _Z20process_image_kernelPiS_,@"STO_CUDA_ENTRY STV_DEFAULT"
_Z20process_image_kernelPiS_:
.text._Z20process_image_kernelPiS_:
[----:B------:R-:W-:Y:S01]  /*0000*/  LDC R1, c[0x0][0x37c] ;  /* 0x0000df00ff017b82 */ /* 0x000fe20000000800 */
[----:B------:R-:W0:Y:S07]  /*0010*/  S2R R7, SR_TID.X ;  /* 0x0000000000077919 */ /* 0x000e2e0000002100 */
[----:B------:R-:W0:Y:S01]  /*0020*/  LDC.64 R4, c[0x0][0x380] ;  /* 0x0000e000ff047b82 */ /* 0x000e220000000a00 */
[----:B------:R-:W1:Y:S01]  /*0030*/  LDCU.64 UR6, c[0x0][0x358] ;  /* 0x00006b00ff0677ac */ /* 0x000e620008000a00 */
[----:B0-----:R-:W-:-:S05]  /*0040*/  IMAD.WIDE.U32 R2, R7, 0x4, R4 ;  /* 0x0000000407027825 */ /* 0x001fca00078e0004 */
[----:B-1----:R-:W2:Y:S01]  /*0050*/  LDG.E.U8 R0, desc[UR6][R2.64] ;  /* 0x0000000602007981 */ /* 0x002ea2000c1e1100 */
[----:B------:R-:W0:Y:S01]  /*0060*/  S2UR UR5, SR_CgaCtaId ;  /* 0x00000000000579c3 */ /* 0x000e220000008800 */
[C---:B------:R-:W-:Y:S01]  /*0070*/  ISETP.GT.U32.AND P4, PT, R7.reuse, 0x7f, PT ;  /* 0x0000007f0700780c */ /* 0x040fe20003f84070 */
[----:B------:R-:W-:Y:S01]  /*0080*/  UMOV UR4, 0x400 ;  /* 0x0000040000047882 */ /* 0x000fe20000000000 */
[C---:B------:R-:W-:Y:S01]  /*0090*/  ISETP.GT.U32.AND P5, PT, R7.reuse, 0x3f, PT ;  /* 0x0000003f0700780c */ /* 0x040fe20003fa4070 */
[----:B------:R-:W-:Y:S01]  /*00a0*/  BSSY.RECONVERGENT B0, `(.L_x_0) ;  /* 0x0000018000007945 */ /* 0x000fe20003800200 */
[----:B------:R-:W-:Y:S01]  /*00b0*/  ISETP.GT.U32.AND P3, PT, R7, 0x1f, PT ;  /* 0x0000001f0700780c */ /* 0x000fe20003f64070 */
[----:B0-----:R-:W-:-:S09]  /*00c0*/  ULEA UR4, UR5, UR4, 0x18 ;  /* 0x0000000405047291 */ /* 0x001fd2000f8ec0ff */
[----:B------:R-:W0:Y:S02]  /*00d0*/  @!P4 LDS.U8 R9, [R7+UR4+0x80] ;  /* 0x000080040709c984 */ /* 0x000e240008000000 */
[C---:B0-----:R-:W-:Y:S02]  /*00e0*/  ISETP.NE.AND P2, PT, R9.reuse, RZ, !P4 ;  /* 0x000000ff0900720c */ /* 0x041fe40006745270 */
[----:B--2---:R-:W-:Y:S01]  /*00f0*/  @!P4 ISETP.NE.AND P1, PT, R0, RZ, PT ;  /* 0x000000ff0000c20c */ /* 0x004fe20003f25270 */
[----:B------:R0:W-:Y:S01]  /*0100*/  STS.U8 [R7+UR4], R0 ;  /* 0x0000000007007988 */ /* 0x0001e20008000004 */
[CC--:B------:R-:W-:Y:S02]  /*0110*/  @!P4 ISETP.GE.U32.AND P0, PT, R9.reuse, R0.reuse, PT ;  /* 0x000000000900c20c */ /* 0x0c0fe40003f06070 */
[----:B------:R-:W-:Y:S02]  /*0120*/  @!P4 SEL R6, R9, R0, !P1 ;  /* 0x000000000906c207 */ /* 0x000fe40004800000 */
[----:B------:R-:W-:-:S05]  /*0130*/  ISETP.GT.U32.AND P1, PT, R7, 0x7, PT ;  /* 0x000000070700780c */ /* 0x000fca0003f24070 */
[----:B------:R-:W-:Y:S02]  /*0140*/  @P2 SEL R6, R9, R6, !P0 ;  /* 0x0000000609062207 */ /* 0x000fe40004000000 */
[C---:B------:R-:W-:Y:S02]  /*0150*/  ISETP.GT.U32.AND P2, PT, R7.reuse, 0xf, PT ;  /* 0x0000000f0700780c */ /* 0x040fe40003f44070 */
[----:B------:R-:W-:Y:S01]  /*0160*/  ISETP.GT.U32.AND P0, PT, R7, 0x3, PT ;  /* 0x000000030700780c */ /* 0x000fe20003f04070 */
[----:B------:R0:W-:Y:S01]  /*0170*/  @!P4 STS.U8 [R7+UR4], R6 ;  /* 0x000000060700c988 */ /* 0x0001e20008000004 */
[----:B------:R-:W-:Y:S06]  /*0180*/  BAR.SYNC.DEFER_BLOCKING 0x0 ;  /* 0x0000000000007b1d */ /* 0x000fec0000010000 */
[----:B------:R-:W-:Y:S05]  /*0190*/  @P5 BRA `(.L_x_1) ;  /* 0x0000000000205947 */ /* 0x000fea0003800000 */
[----:B0-----:R-:W0:Y:S04]  /*01a0*/  LDS.U8 R0, [R7+UR4+0x40] ;  /* 0x0000400407007984 */ /* 0x001e280008000000 */
[----:B------:R-:W1:Y:S01]  /*01b0*/  LDS.U8 R9, [R7+UR4] ;  /* 0x0000000407097984 */ /* 0x000e620008000000 */
[C---:B0-----:R-:W-:Y:S02]  /*01c0*/  ISETP.NE.AND P4, PT, R0.reuse, RZ, PT ;  /* 0x000000ff0000720c */ /* 0x041fe40003f85270 */
[C---:B-1----:R-:W-:Y:S02]  /*01d0*/  ISETP.NE.AND P6, PT, R9.reuse, RZ, PT ;  /* 0x000000ff0900720c */ /* 0x042fe40003fc5270 */
[----:B------:R-:W-:Y:S02]  /*01e0*/  ISETP.GT.U32.AND P5, PT, R9, R0, PT ;  /* 0x000000000900720c */ /* 0x000fe40003fa4070 */
[----:B------:R-:W-:-:S07]  /*01f0*/  SEL R9, R0, R9, !P6 ;  /* 0x0000000900097207 */ /* 0x000fce0007000000 */
[----:B------:R-:W-:-:S05]  /*0200*/  @P4 SEL R9, R0, R9, P5 ;  /* 0x0000000900094207 */ /* 0x000fca0002800000 */
[----:B------:R1:W-:Y:S02]  /*0210*/  STS.U8 [R7+UR4], R9 ;  /* 0x0000000907007988 */ /* 0x0003e40008000004 */
.L_x_1:
[----:B------:R-:W-:Y:S05]  /*0220*/  BSYNC.RECONVERGENT B0 ;  /* 0x0000000000007941 */ /* 0x000fea0003800200 */
.L_x_0:
[----:B------:R-:W-:Y:S01]  /*0230*/  BAR.SYNC.DEFER_BLOCKING 0x0 ;  /* 0x0000000000007b1d */ /* 0x000fe20000010000 */
[C---:B------:R-:W-:Y:S01]  /*0240*/  ISETP.GT.U32.AND P4, PT, R7.reuse, 0x1, PT ;  /* 0x000000010700780c */ /* 0x040fe20003f84070 */
[----:B------:R-:W-:-:S04]  /*0250*/  VIADD R11, R7, 0xffffffff ;  /* 0xffffffff070b7836 */ /* 0x000fc80000000000 */
[----:B------:R-:W-:Y:S04]  /*0260*/  BSSY.RECONVERGENT B0, `(.L_x_2) ;  /* 0x000000a000007945 */ /* 0x000fe80003800200 */
[----:B------:R-:W-:Y:S05]  /*0270*/  @P3 BRA `(.L_x_3) ;  /* 0x0000000000203947 */ /* 0x000fea0003800000 */
[----:B0-----:R-:W0:Y:S04]  /*0280*/  LDS.U8 R0, [R7+UR4+0x20] ;  /* 0x0000200407007984 */ /* 0x001e280008000000 */
[----:B-1----:R-:W1:Y:S01]  /*0290*/  LDS.U8 R9, [R7+UR4] ;  /* 0x0000000407097984 */ /* 0x002e620008000000 */
[C---:B0-----:R-:W-:Y:S02]  /*02a0*/  ISETP.NE.AND P3, PT, R0.reuse, RZ, PT ;  /* 0x000000ff0000720c */ /* 0x041fe40003f65270 */
[C---:B-1----:R-:W-:Y:S02]  /*02b0*/  ISETP.NE.AND P6, PT, R9.reuse, RZ, PT ;  /* 0x000000ff0900720c */ /* 0x042fe40003fc5270 */
[----:B------:R-:W-:Y:S02]  /*02c0*/  ISETP.GT.U32.AND P5, PT, R9, R0, PT ;  /* 0x000000000900720c */ /* 0x000fe40003fa4070 */
[----:B------:R-:W-:-:S07]  /*02d0*/  SEL R9, R0, R9, !P6 ;  /* 0x0000000900097207 */ /* 0x000fce0007000000 */
[----:B------:R-:W-:-:S05]  /*02e0*/  @P3 SEL R9, R0, R9, P5 ;  /* 0x0000000900093207 */ /* 0x000fca0002800000 */
[----:B------:R2:W-:Y:S02]  /*02f0*/  STS.U8 [R7+UR4], R9 ;  /* 0x0000000907007988 */ /* 0x0005e40008000004 */
.L_x_3:
[----:B------:R-:W-:Y:S05]  /*0300*/  BSYNC.RECONVERGENT B0 ;  /* 0x0000000000007941 */ /* 0x000fea0003800200 */
.L_x_2:
[----:B------:R-:W-:Y:S01]  /*0310*/  BAR.SYNC.DEFER_BLOCKING 0x0 ;  /* 0x0000000000007b1d */ /* 0x000fe20000010000 */
[----:B------:R-:W-:-:S05]  /*0320*/  ISETP.GT.U32.AND P3, PT, R11, 0xfe, PT ;  /* 0x000000fe0b00780c */ /* 0x000fca0003f64070 */
[----:B------:R-:W-:Y:S04]  /*0330*/  BSSY.RECONVERGENT B0, `(.L_x_4) ;  /* 0x000000a000007945 */ /* 0x000fe80003800200 */
[----:B------:R-:W-:Y:S05]  /*0340*/  @P2 BRA `(.L_x_5) ;  /* 0x0000000000202947 */ /* 0x000fea0003800000 */
[----:B0-----:R-:W0:Y:S04]  /*0350*/  LDS.U8 R0, [R7+UR4+0x10] ;  /* 0x0000100407007984 */ /* 0x001e280008000000 */
[----:B-12---:R-:W1:Y:S01]  /*0360*/  LDS.U8 R9, [R7+UR4] ;  /* 0x0000000407097984 */ /* 0x006e620008000000 */
[C---:B0-----:R-:W-:Y:S02]  /*0370*/  ISETP.NE.AND P2, PT, R0.reuse, RZ, PT ;  /* 0x000000ff0000720c */ /* 0x041fe40003f45270 */
[C---:B-1----:R-:W-:Y:S02]  /*0380*/  ISETP.NE.AND P6, PT, R9.reuse, RZ, PT ;  /* 0x000000ff0900720c */ /* 0x042fe40003fc5270 */
[----:B------:R-:W-:Y:S02]  /*0390*/  ISETP.GT.U32.AND P5, PT, R9, R0, PT ;  /* 0x000000000900720c */ /* 0x000fe40003fa4070 */
[----:B------:R-:W-:-:S07]  /*03a0*/  SEL R9, R0, R9, !P6 ;  /* 0x0000000900097207 */ /* 0x000fce0007000000 */
[----:B------:R-:W-:-:S05]  /*03b0*/  @P2 SEL R9, R0, R9, P5 ;  /* 0x0000000900092207 */ /* 0x000fca0002800000 */
[----:B------:R3:W-:Y:S02]  /*03c0*/  STS.U8 [R7+UR4], R9 ;  /* 0x0000000907007988 */ /* 0x0007e40008000004 */
.L_x_5:
[----:B------:R-:W-:Y:S05]  /*03d0*/  BSYNC.RECONVERGENT B0 ;  /* 0x0000000000007941 */ /* 0x000fea0003800200 */
.L_x_4:
[----:B------:R-:W-:Y:S01]  /*03e0*/  BAR.SYNC.DEFER_BLOCKING 0x0 ;  /* 0x0000000000007b1d */ /* 0x000fe20000010000 */
[----:B------:R-:W-:Y:S01]  /*03f0*/  ISETP.NE.AND P2, PT, R7, RZ, PT ;  /* 0x000000ff0700720c */ /* 0x000fe20003f45270 */
[----:B-123--:R-:W-:-:S04]  /*0400*/  @!P3 IMAD.WIDE.U32 R8, R11, 0x4, R4 ;  /* 0x000000040b08b825 */ /* 0x00efc800078e0004 */
[----:B------:R-:W-:Y:S04]  /*0410*/  BSSY.RECONVERGENT B0, `(.L_x_6) ;  /* 0x000000a000007945 */ /* 0x000fe80003800200 */
        /* <DEDUP_REMOVED lines=9> */
.L_x_7:
[----:B------:R-:W-:Y:S05]  /*04b0*/  BSYNC.RECONVERGENT B0 ;  /* 0x0000000000007941 */ /* 0x000fea0003800200 */
.L_x_6:
[----:B------:R-:W-:Y:S06]  /*04c0*/  BAR.SYNC.DEFER_BLOCKING 0x0 ;  /* 0x0000000000007b1d */ /* 0x000fec0000010000 */
        /* <DEDUP_REMOVED lines=10> */
.L_x_9:
[----:B------:R-:W-:Y:S05]  /*0570*/  BSYNC.RECONVERGENT B0 ;  /* 0x0000000000007941 */ /* 0x000fea0003800200 */
.L_x_8:
[----:B------:R-:W-:Y:S06]  /*0580*/  BAR.SYNC.DEFER_BLOCKING 0x0 ;  /* 0x0000000000007b1d */ /* 0x000fec0000010000 */
        /* <DEDUP_REMOVED lines=10> */
.L_x_11:
[----:B------:R-:W-:Y:S05]  /*0630*/  BSYNC.RECONVERGENT B0 ;  /* 0x0000000000007941 */ /* 0x000fea0003800200 */
.L_x_10:
[----:B------:R-:W-:Y:S06]  /*0640*/  BAR.SYNC.DEFER_BLOCKING 0x0 ;  /* 0x0000000000007b1d */ /* 0x000fec0000010000 */
[----:B------:R-:W-:Y:S04]  /*0650*/  BSSY.RECONVERGENT B0, `(.L_x_12) ;  /* 0x000000a000007945 */ /* 0x000fe80003800200 */
[----:B------:R-:W-:Y:S05]  /*0660*/  @P2 BRA `(.L_x_13) ;  /* 0x0000000000202947 */ /* 0x000fea0003800000 */
[----:B0-----:R-:W0:Y:S04]  /*0670*/  LDS.U8 R0, [UR4+0x1] ;  /* 0x00000104ff007984 */ /* 0x001e280008000000 */
[----:B-123--:R-:W1:Y:S01]  /*0680*/  LDS.U8 R11, [R7+UR4] ;  /* 0x00000004070b7984 */ /* 0x00ee620008000000 */
[C---:B0-----:R-:W-:Y:S02]  /*0690*/  ISETP.NE.AND P0, PT, R0.reuse, RZ, PT ;  /* 0x000000ff0000720c */ /* 0x041fe40003f05270 */
[C---:B-1----:R-:W-:Y:S02]  /*06a0*/  ISETP.NE.AND P4, PT, R11.reuse, RZ, PT ;  /* 0x000000ff0b00720c */ /* 0x042fe40003f85270 */
[----:B------:R-:W-:Y:S02]  /*06b0*/  ISETP.GT.U32.AND P1, PT, R11, R0, PT ;  /* 0x000000000b00720c */ /* 0x000fe40003f24070 */
[----:B------:R-:W-:-:S07]  /*06c0*/  SEL R11, R0, R11, !P4 ;  /* 0x0000000b000b7207 */ /* 0x000fce0006000000 */
[----:B------:R-:W-:-:S05]  /*06d0*/  @P0 SEL R11, R0, R11, P1 ;  /* 0x0000000b000b0207 */ /* 0x000fca0000800000 */
[----:B------:R4:W-:Y:S02]  /*06e0*/  STS.U8 [R7+UR4], R11 ;  /* 0x0000000b07007988 */ /* 0x0009e40008000004 */
.L_x_13:
[----:B------:R-:W-:Y:S05]  /*06f0*/  BSYNC.RECONVERGENT B0 ;  /* 0x0000000000007941 */ /* 0x000fea0003800200 */
.L_x_12:
[----:B------:R-:W-:Y:S06]  /*0700*/  BAR.SYNC.DEFER_BLOCKING 0x0 ;  /* 0x0000000000007b1d */ /* 0x000fec0000010000 */
[----:B0-----:R-:W5:Y:S04]  /*0710*/  @!P3 LDG.E R6, desc[UR6][R8.64] ;  /* 0x000000060806b981 */ /* 0x001f68000c1e1900 */
[----:B------:R-:W0:Y:S01]  /*0720*/  LDS.U8 R0, [UR4] ;  /* 0x00000004ff007984 */ /* 0x000e220008000000 */
[----:B------:R-:W-:Y:S06]  /*0730*/  BAR.SYNC.DEFER_BLOCKING 0x0 ;  /* 0x0000000000007b1d */ /* 0x000fec0000010000 */
[----:B-1234-:R-:W5:Y:S01]  /*0740*/  @!P3 LDG.E R11, desc[UR6][R2.64] ;  /* 0x00000006020bb981 */ /* 0x01ef62000c1e1900 */
[----:B------:R-:W-:-:S05]  /*0750*/  VIADD R15, R7, 0xfffffffe ;  /* 0xfffffffe070f7836 */ /* 0x000fca0000000000 */
[----:B------:R-:W-:Y:S01]  /*0760*/  ISETP.GT.U32.AND P0, PT, R15, 0xfd, PT ;  /* 0x000000fd0f00780c */ /* 0x000fe20003f04070 */
[----:B-----5:R-:W-:-:S12]  /*0770*/  @!P3 IMAD.IADD R13, R6, 0x1, R11 ;  /* 0x00000001060db824 */ /* 0x020fd800078e020b */
[----:B------:R-:W-:Y:S01]  /*0780*/  @!P0 IMAD.WIDE.U32 R10, R15, 0x4, R4 ;  /* 0x000000040f0a8825 */ /* 0x000fe200078e0004 */
[----:B------:R1:W-:Y:S01]  /*0790*/  @!P3 STG.E desc[UR6][R2.64], R13 ;  /* 0x0000000d0200b986 */ /* 0x0003e2000c101906 */
[----:B------:R-:W-:Y:S06]  /*07a0*/  BAR.SYNC.DEFER_BLOCKING 0x0 ;  /* 0x0000000000007b1d */ /* 0x000fec0000010000 */
[----:B------:R-:W2:Y:S02]  /*07b0*/  @!P0 LDG.E R6, desc[UR6][R10.64] ;  /* 0x000000060a068981 */ /* 0x000ea4000c1e1900 */
[----:B------:R-:W-:Y:S06]  /*07c0*/  BAR.SYNC.DEFER_BLOCKING 0x0 ;  /* 0x0000000000007b1d */ /* 0x000fec0000010000 */
[----:B------:R-:W2:Y:S01]  /*07d0*/  @!P0 LDG.E R9, desc[UR6][R2.64] ;  /* 0x0000000602098981 */ /* 0x000ea2000c1e1900 */
[----:B------:R-:W-:-:S05]  /*07e0*/  VIADD R17, R7, 0xfffffffc ;  /* 0xfffffffc07117836 */ /* 0x000fca0000000000 */
[----:B------:R-:W-:Y:S01]  /*07f0*/  ISETP.GT.U32.AND P1, PT, R17, 0xfb, PT ;  /* 0x000000fb1100780c */ /* 0x000fe20003f24070 */
[----:B--2---:R-:W-:-:S12]  /*0800*/  @!P0 IMAD.IADD R15, R6, 0x1, R9 ;  /* 0x00000001060f8824 */ /* 0x004fd800078e0209 */
[----:B------:R-:W-:Y:S01]  /*0810*/  @!P1 IMAD.WIDE.U32 R8, R17, 0x4, R4 ;  /* 0x0000000411089825 */ /* 0x000fe200078e0004 */
[----:B------:R2:W-:Y:S01]  /*0820*/  @!P0 STG.E desc[UR6][R2.64], R15 ;  /* 0x0000000f02008986 */ /* 0x0005e2000c101906 */
[----:B------:R-:W-:Y:S06]  /*0830*/  BAR.SYNC.DEFER_BLOCKING 0x0 ;  /* 0x0000000000007b1d */ /* 0x000fec0000010000 */
[----:B------:R-:W1:Y:S02]  /*0840*/  @!P1 LDG.E R6, desc[UR6][R8.64] ;  /* 0x0000000608069981 */ /* 0x000e64000c1e1900 */
[----:B------:R-:W-:Y:S06]  /*0850*/  BAR.SYNC.DEFER_BLOCKING 0x0 ;  /* 0x0000000000007b1d */ /* 0x000fec0000010000 */
[----:B------:R-:W1:Y:S01]  /*0860*/  @!P1 LDG.E R11, desc[UR6][R2.64] ;  /* 0x00000006020b9981 */ /* 0x000e62000c1e1900 */
[----:B------:R-:W-:-:S05]  /*0870*/  VIADD R17, R7, 0xfffffff8 ;  /* 0xfffffff807117836 */ /* 0x000fca0000000000 */
[----:B------:R-:W-:Y:S01]  /*0880*/  ISETP.GT.U32.AND P0, PT, R17, 0xf7, PT ;  /* 0x000000f71100780c */ /* 0x000fe20003f04070 */
[----:B-1----:R-:W-:-:S12]  /*0890*/  @!P1 IMAD.IADD R13, R6, 0x1, R11 ;  /* 0x00000001060d9824 */ /* 0x002fd800078e020b */
        /* <DEDUP_REMOVED lines=30> */
[----:B------:R-:W3:Y:S02]  /*0a80*/  @!P1 LDG.E R6, desc[UR6][R8.64] ;  /* 0x0000000608069981 */ /* 0x000ee4000c1e1900 */
[----:B------:R-:W-:Y:S06]  /*0a90*/  BAR.SYNC.DEFER_BLOCKING 0x0 ;  /* 0x0000000000007b1d */ /* 0x000fec0000010000 */
[----:B------:R-:W3:Y:S01]  /*0aa0*/  @!P1 LDG.E R11, desc[UR6][R2.64] ;  /* 0x00000006020b9981 */ /* 0x000ee2000c1e1900 */
[----:B------:R-:W-:-:S04]  /*0ab0*/  LOP3.LUT R10, R7, 0x380, RZ, 0xc0, !PT ;  /* 0x00000380070a7812 */ /* 0x000fc800078ec0ff */
[----:B------:R-:W-:-:S13]  /*0ac0*/  ISETP.NE.AND P0, PT, R10, 0x80, PT ;  /* 0x000000800a00780c */ /* 0x000fda0003f05270 */
[----:B-1----:R-:W-:-:S04]  /*0ad0*/  @!P0 VIADD R13, R7, 0xffffff80 ;  /* 0xffffff80070d8836 */ /* 0x002fc80000000000 */
[----:B------:R-:W-:-:S04]  /*0ae0*/  @!P0 IMAD.WIDE.U32 R4, R13, 0x4, R4 ;  /* 0x000000040d048825 */ /* 0x000fc800078e0004 */
[----:B---3--:R-:W-:-:S05]  /*0af0*/  @!P1 IMAD.IADD R11, R6, 0x1, R11 ;  /* 0x00000001060b9824 */ /* 0x008fca00078e020b */
[----:B------:R1:W-:Y:S01]  /*0b00*/  @!P1 STG.E desc[UR6][R2.64], R11 ;  /* 0x0000000b02009986 */ /* 0x0003e2000c101906 */
[----:B------:R-:W-:Y:S06]  /*0b10*/  BAR.SYNC.DEFER_BLOCKING 0x0 ;  /* 0x0000000000007b1d */ /* 0x000fec0000010000 */
[----:B------:R-:W3:Y:S02]  /*0b20*/  @!P0 LDG.E R6, desc[UR6][R4.64] ;  /* 0x0000000604068981 */ /* 0x000ee4000c1e1900 */
[----:B------:R-:W-:Y:S06]  /*0b30*/  BAR.SYNC.DEFER_BLOCKING 0x0 ;  /* 0x0000000000007b1d */ /* 0x000fec0000010000 */
[----:B------:R-:W3:Y:S02]  /*0b40*/  @!P0 LDG.E R9, desc[UR6][R2.64] ;  /* 0x0000000602098981 */ /* 0x000ee4000c1e1900 */
[----:B---3--:R-:W-:-:S02]  /*0b50*/  @!P0 IMAD.IADD R13, R9, 0x1, R6 ;  /* 0x00000001090d8824 */ /* 0x008fc400078e0206 */
[----:B------:R-:W3:Y:S03]  /*0b60*/  LDC.64 R8, c[0x0][0x388] ;  /* 0x0000e200ff087b82 */ /* 0x000ee60000000a00 */
[----:B------:R1:W-:Y:S05]  /*0b70*/  @!P0 STG.E desc[UR6][R2.64], R13 ;  /* 0x0000000d02008986 */ /* 0x0003ea000c101906 */
[----:B------:R-:W-:Y:S06]  /*0b80*/  BAR.SYNC.DEFER_BLOCKING 0x0 ;  /* 0x0000000000007b1d */ /* 0x000fec0000010000 */
[----:B--2---:R-:W2:Y:S01]  /*0b90*/  LDG.E R15, desc[UR6][R2.64] ;  /* 0x00000006020f7981 */ /* 0x004ea2000c1e1900 */
[----:B---3--:R-:W-:-:S05]  /*0ba0*/  IMAD.WIDE.U32 R6, R7, 0x4, R8 ;  /* 0x0000000407067825 */ /* 0x008fca00078e0008 */
[----:B--2---:R1:W-:Y:S01]  /*0bb0*/  STG.E desc[UR6][R6.64], R15 ;  /* 0x0000000f06007986 */ /* 0x0043e2000c101906 */
[----:B0-----:R-:W-:Y:S05]  /*0bc0*/  @P2 EXIT ;  /* 0x000000000000294d */ /* 0x001fea0003800000 */
[----:B-1----:R-:W0:Y:S02]  /*0bd0*/  LDC.64 R2, c[0x0][0x388] ;  /* 0x0000e200ff027b82 */ /* 0x002e240000000a00 */
[----:B0-----:R-:W-:Y:S01]  /*0be0*/  STG.E desc[UR6][R2.64+0x400], R0 ;  /* 0x0004000002007986 */ /* 0x001fe2000c101906 */
[----:B------:R-:W-:Y:S05]  /*0bf0*/  EXIT ;  /* 0x000000000000794d */ /* 0x000fea0003800000 */
.L_x_14:
[----:B------:R-:W-:-:S00]  /*0c00*/  BRA `(.L_x_14) ;  /* 0xfffffffc00fc7947 */ /* 0x000fc0000383ffff */
[----:B------:R-:W-:-:S00]  /*0c10*/  NOP ;  /* 0x0000000000007918 */ /* 0x000fc00000000000 */
        /* <DEDUP_REMOVED lines=14> */
.L_x_15:


//--------------------- .nv.shared._Z20process_image_kernelPiS_ --------------------------
	.section	.nv.shared._Z20process_image_kernelPiS_,"aw",@nobits
	.sectionflags	@""
.nv.shared._Z20process_image_kernelPiS_:
	.zero		1280


//--------------------- .nv.shared.reserved.0     --------------------------
	.section	.nv.shared.reserved.0,"aw",@nobits
	.weak		__nv_reservedSMEM_offset_0_alias
	.size		__nv_reservedSMEM_offset_0_alias, 0, 64
	.other		__nv_reservedSMEM_offset_0_alias,@"STO_CUDA_RESERVED_SHARED STV_DEFAULT"
__nv_reservedSMEM_offset_0_alias:
	.zero		0
	.zero		64


//--------------------- .nv.constant0._Z20process_image_kernelPiS_ --------------------------
	.section	.nv.constant0._Z20process_image_kernelPiS_,"a",@progbits
	.sectionflags	@""
	.align	4
.nv.constant0._Z20process_image_kernelPiS_:
	.zero		912


//--------------------- SYMBOLS --------------------------

	.type		.nv.reservedSmem.offset0,@object
	.size		.nv.reservedSmem.offset0,0x4
	.type		.nv.reservedSmem.cap,@object
	.size		.nv.reservedSmem.cap,0x4
